//
// Generated by NVIDIA NVVM Compiler
//
// Compiler Build ID: CL-36424714
// Cuda compilation tools, release 13.0, V13.0.88
// Based on NVVM 20.0.0
//

.version 9.0
.target sm_100
.address_size 64

	// .globl	_Z18sgemm_naive_kerneljjjfPKfS0_fPf

.visible .entry _Z18sgemm_naive_kerneljjjfPKfS0_fPf(
	.param .u32 _Z18sgemm_naive_kerneljjjfPKfS0_fPf_param_0,
	.param .u32 _Z18sgemm_naive_kerneljjjfPKfS0_fPf_param_1,
	.param .u32 _Z18sgemm_naive_kerneljjjfPKfS0_fPf_param_2,
	.param .f32 _Z18sgemm_naive_kerneljjjfPKfS0_fPf_param_3,
	.param .u64 .ptr .align 1 _Z18sgemm_naive_kerneljjjfPKfS0_fPf_param_4,
	.param .u64 .ptr .align 1 _Z18sgemm_naive_kerneljjjfPKfS0_fPf_param_5,
	.param .f32 _Z18sgemm_naive_kerneljjjfPKfS0_fPf_param_6,
	.param .u64 .ptr .align 1 _Z18sgemm_naive_kerneljjjfPKfS0_fPf_param_7
)
{
	.reg .pred 	%p<13>;
	.reg .b32 	%r<94>;
	.reg .b32 	%f<73>;
	.reg .b64 	%rd<70>;

	ld.param.u32 	%r46, [_Z18sgemm_naive_kerneljjjfPKfS0_fPf_param_0];
	ld.param.u32 	%r47, [_Z18sgemm_naive_kerneljjjfPKfS0_fPf_param_1];
	ld.param.u32 	%r45, [_Z18sgemm_naive_kerneljjjfPKfS0_fPf_param_2];
	ld.param.f32 	%f13, [_Z18sgemm_naive_kerneljjjfPKfS0_fPf_param_3];
	ld.param.u64 	%rd4, [_Z18sgemm_naive_kerneljjjfPKfS0_fPf_param_4];
	ld.param.u64 	%rd5, [_Z18sgemm_naive_kerneljjjfPKfS0_fPf_param_5];
	ld.param.f32 	%f14, [_Z18sgemm_naive_kerneljjjfPKfS0_fPf_param_6];
	cvta.to.global.u64 	%rd1, %rd5;
	cvta.to.global.u64 	%rd2, %rd4;
	mov.u32 	%r48, %ctaid.x;
	mov.u32 	%r49, %ntid.x;
	mov.u32 	%r50, %tid.x;
	mad.lo.s32 	%r1, %r48, %r49, %r50;
	mov.u32 	%r51, %ctaid.y;
	mov.u32 	%r52, %ntid.y;
	mul.lo.s32 	%r2, %r51, %r52;
	mov.u32 	%r3, %tid.y;
	add.s32 	%r53, %r2, %r3;
	setp.ge.u32 	%p1, %r1, %r46;
	setp.ge.u32 	%p2, %r53, %r47;
	or.pred  	%p3, %p1, %p2;
	@%p3 bra 	$L__BB0_14;
	setp.eq.s32 	%p4, %r45, 0;
	mov.f32 	%f72, 0f00000000;
	@%p4 bra 	$L__BB0_13;
	mul.lo.s32 	%r5, %r45, %r1;
	and.b32  	%r6, %r45, 7;
	setp.lt.u32 	%p5, %r45, 8;
	mov.f32 	%f72, 0f00000000;
	mov.b32 	%r92, 0;
	@%p5 bra 	$L__BB0_5;
	and.b32  	%r92, %r45, -8;
	neg.s32 	%r90, %r92;
	add.s32 	%r55, %r3, %r47;
	add.s32 	%r89, %r55, %r2;
	shl.b32 	%r10, %r47, 3;
	shl.b32 	%r56, %r47, 1;
	add.s32 	%r88, %r53, %r56;
	mad.lo.s32 	%r87, %r47, 3, %r53;
	shl.b32 	%r57, %r47, 2;
	add.s32 	%r86, %r53, %r57;
	mad.lo.s32 	%r85, %r47, 5, %r53;
	mad.lo.s32 	%r84, %r47, 6, %r53;
	mad.lo.s32 	%r83, %r47, 7, %r53;
	add.s32 	%r81, %r5, 3;
	mov.f32 	%f72, 0f00000000;
	mov.u32 	%r82, %r53;
$L__BB0_4:
	.pragma "nounroll";
	add.s32 	%r58, %r81, -3;
	mul.wide.u32 	%rd6, %r58, 4;
	add.s64 	%rd7, %rd2, %rd6;
	ld.global.f32 	%f19, [%rd7];
	mul.wide.u32 	%rd8, %r82, 4;
	add.s64 	%rd9, %rd1, %rd8;
	ld.global.f32 	%f20, [%rd9];
	fma.rn.f32 	%f21, %f19, %f20, %f72;
	add.s32 	%r59, %r81, -2;
	mul.wide.u32 	%rd10, %r59, 4;
	add.s64 	%rd11, %rd2, %rd10;
	ld.global.f32 	%f22, [%rd11];
	mul.wide.u32 	%rd12, %r89, 4;
	add.s64 	%rd13, %rd1, %rd12;
	ld.global.f32 	%f23, [%rd13];
	fma.rn.f32 	%f24, %f22, %f23, %f21;
	add.s32 	%r60, %r81, -1;
	mul.wide.u32 	%rd14, %r60, 4;
	add.s64 	%rd15, %rd2, %rd14;
	ld.global.f32 	%f25, [%rd15];
	mul.wide.u32 	%rd16, %r88, 4;
	add.s64 	%rd17, %rd1, %rd16;
	ld.global.f32 	%f26, [%rd17];
	fma.rn.f32 	%f27, %f25, %f26, %f24;
	add.s32 	%r61, %r81, 4;
	mul.wide.u32 	%rd18, %r81, 4;
	add.s64 	%rd19, %rd2, %rd18;
	ld.global.f32 	%f28, [%rd19];
	mul.wide.u32 	%rd20, %r87, 4;
	add.s64 	%rd21, %rd1, %rd20;
	ld.global.f32 	%f29, [%rd21];
	fma.rn.f32 	%f30, %f28, %f29, %f27;
	add.s32 	%r62, %r81, 1;
	mul.wide.u32 	%rd22, %r62, 4;
	add.s64 	%rd23, %rd2, %rd22;
	ld.global.f32 	%f31, [%rd23];
	mul.wide.u32 	%rd24, %r86, 4;
	add.s64 	%rd25, %rd1, %rd24;
	ld.global.f32 	%f32, [%rd25];
	fma.rn.f32 	%f33, %f31, %f32, %f30;
	add.s32 	%r63, %r81, 2;
	mul.wide.u32 	%rd26, %r63, 4;
	add.s64 	%rd27, %rd2, %rd26;
	ld.global.f32 	%f34, [%rd27];
	mul.wide.u32 	%rd28, %r85, 4;
	add.s64 	%rd29, %rd1, %rd28;
	ld.global.f32 	%f35, [%rd29];
	fma.rn.f32 	%f36, %f34, %f35, %f33;
	add.s32 	%r64, %r81, 3;
	mul.wide.u32 	%rd30, %r64, 4;
	add.s64 	%rd31, %rd2, %rd30;
	ld.global.f32 	%f37, [%rd31];
	mul.wide.u32 	%rd32, %r84, 4;
	add.s64 	%rd33, %rd1, %rd32;
	ld.global.f32 	%f38, [%rd33];
	fma.rn.f32 	%f39, %f37, %f38, %f36;
	mul.wide.u32 	%rd34, %r61, 4;
	add.s64 	%rd35, %rd2, %rd34;
	ld.global.f32 	%f40, [%rd35];
	mul.wide.u32 	%rd36, %r83, 4;
	add.s64 	%rd37, %rd1, %rd36;
	ld.global.f32 	%f41, [%rd37];
	fma.rn.f32 	%f72, %f40, %f41, %f39;
	add.s32 	%r90, %r90, 8;
	add.s32 	%r89, %r89, %r10;
	add.s32 	%r88, %r88, %r10;
	add.s32 	%r87, %r87, %r10;
	add.s32 	%r86, %r86, %r10;
	add.s32 	%r85, %r85, %r10;
	add.s32 	%r84, %r84, %r10;
	add.s32 	%r83, %r83, %r10;
	add.s32 	%r82, %r82, %r10;
	add.s32 	%r81, %r81, 8;
	setp.ne.s32 	%p6, %r90, 0;
	@%p6 bra 	$L__BB0_4;
$L__BB0_5:
	setp.eq.s32 	%p7, %r6, 0;
	@%p7 bra 	$L__BB0_13;
	and.b32  	%r39, %r45, 3;
	setp.lt.u32 	%p8, %r6, 4;
	@%p8 bra 	$L__BB0_8;
	add.s32 	%r65, %r92, %r5;
	mul.wide.u32 	%rd38, %r65, 4;
	add.s64 	%rd39, %rd2, %rd38;
	ld.global.f32 	%f43, [%rd39];
	mad.lo.s32 	%r66, %r92, %r47, %r53;
	mul.wide.u32 	%rd40, %r66, 4;
	add.s64 	%rd41, %rd1, %rd40;
	ld.global.f32 	%f44, [%rd41];
	fma.rn.f32 	%f45, %f43, %f44, %f72;
	add.s32 	%r67, %r65, 1;
	mul.wide.u32 	%rd42, %r67, 4;
	add.s64 	%rd43, %rd2, %rd42;
	ld.global.f32 	%f46, [%rd43];
	add.s32 	%r68, %r66, %r47;
	mul.wide.u32 	%rd44, %r68, 4;
	add.s64 	%rd45, %rd1, %rd44;
	ld.global.f32 	%f47, [%rd45];
	fma.rn.f32 	%f48, %f46, %f47, %f45;
	add.s32 	%r69, %r65, 2;
	mul.wide.u32 	%rd46, %r69, 4;
	add.s64 	%rd47, %rd2, %rd46;
	ld.global.f32 	%f49, [%rd47];
	add.s32 	%r70, %r68, %r47;
	mul.wide.u32 	%rd48, %r70, 4;
	add.s64 	%rd49, %rd1, %rd48;
	ld.global.f32 	%f50, [%rd49];
	fma.rn.f32 	%f51, %f49, %f50, %f48;
	add.s32 	%r71, %r65, 3;
	mul.wide.u32 	%rd50, %r71, 4;
	add.s64 	%rd51, %rd2, %rd50;
	ld.global.f32 	%f52, [%rd51];
	add.s32 	%r72, %r70, %r47;
	mul.wide.u32 	%rd52, %r72, 4;
	add.s64 	%rd53, %rd1, %rd52;
	ld.global.f32 	%f53, [%rd53];
	fma.rn.f32 	%f72, %f52, %f53, %f51;
	add.s32 	%r92, %r92, 4;
$L__BB0_8:
	setp.eq.s32 	%p9, %r39, 0;
	@%p9 bra 	$L__BB0_13;
	setp.eq.s32 	%p10, %r39, 1;
	@%p10 bra 	$L__BB0_11;
	add.s32 	%r73, %r92, %r5;
	mul.wide.u32 	%rd54, %r73, 4;
	add.s64 	%rd55, %rd2, %rd54;
	ld.global.f32 	%f55, [%rd55];
	mad.lo.s32 	%r74, %r92, %r47, %r53;
	mul.wide.u32 	%rd56, %r74, 4;
	add.s64 	%rd57, %rd1, %rd56;
	ld.global.f32 	%f56, [%rd57];
	fma.rn.f32 	%f57, %f55, %f56, %f72;
	add.s32 	%r75, %r73, 1;
	mul.wide.u32 	%rd58, %r75, 4;
	add.s64 	%rd59, %rd2, %rd58;
	ld.global.f32 	%f58, [%rd59];
	add.s32 	%r76, %r74, %r47;
	mul.wide.u32 	%rd60, %r76, 4;
	add.s64 	%rd61, %rd1, %rd60;
	ld.global.f32 	%f59, [%rd61];
	fma.rn.f32 	%f72, %f58, %f59, %f57;
	add.s32 	%r92, %r92, 2;
$L__BB0_11:
	and.b32  	%r77, %r45, 1;
	setp.eq.b32 	%p11, %r77, 1;
	not.pred 	%p12, %p11;
	@%p12 bra 	$L__BB0_13;
	add.s32 	%r78, %r92, %r5;
	mul.wide.u32 	%rd62, %r78, 4;
	add.s64 	%rd63, %rd2, %rd62;
	ld.global.f32 	%f60, [%rd63];
	mad.lo.s32 	%r79, %r92, %r47, %r53;
	mul.wide.u32 	%rd64, %r79, 4;
	add.s64 	%rd65, %rd1, %rd64;
	ld.global.f32 	%f61, [%rd65];
	fma.rn.f32 	%f72, %f60, %f61, %f72;
$L__BB0_13:
	ld.param.u64 	%rd69, [_Z18sgemm_naive_kerneljjjfPKfS0_fPf_param_7];
	mad.lo.s32 	%r80, %r47, %r1, %r53;
	cvta.to.global.u64 	%rd66, %rd69;
	mul.wide.u32 	%rd67, %r80, 4;
	add.s64 	%rd68, %rd66, %rd67;
	ld.global.f32 	%f62, [%rd68];
	mul.f32 	%f63, %f14, %f62;
	fma.rn.f32 	%f64, %f13, %f72, %f63;
	st.global.f32 	[%rd68], %f64;
$L__BB0_14:
	ret;

}


// ===== COMPILED SASS (sm_100) =====

	.target	sm_100

	.elftype	@"ET_EXEC"


//--------------------- .note.nv.tkinfo           --------------------------
	.section	.note.nv.tkinfo,"",@"SHT_NOTE"
	.sectionflags	@"SHF_NOTE_NV_TKINFO"
	.tkinfo
        /*0018*/ 	.word	0x00000002
        /*0030*/ 	.string	""
        /*0030*/ 	.string	"ptxas"
        /*0030*/ 	.string	"Cuda compilation tools, release 13.0, V13.0.88"
        /*0030*/ 	.string	"Build cuda_13.0.r13.0/compiler.36424714_0"
        /*0030*/ 	.string	"-arch sm_100 -m 64 "



//--------------------- .note.nv.cuinfo           --------------------------
	.section	.note.nv.cuinfo,"",@"SHT_NOTE"
	.sectionflags	@"SHF_NOTE_NV_CUINFO"
        /*0018*/ 	.short	0x0002
        /*001a*/ 	.short	0x0064
        /*001c*/ 	.short	0x0082
	.zero		2


//--------------------- .nv.info                  --------------------------
	.section	.nv.info,"",@"SHT_CUDA_INFO"
	.align	4


	//----- nvinfo : EIATTR_REGCOUNT
	.align		4
        /*0000*/ 	.byte	0x04, 0x2f
        /*0002*/ 	.short	(.L_1 - .L_0)
	.align		4
.L_0:
        /*0004*/ 	.word	index@(_Z18sgemm_naive_kerneljjjfPKfS0_fPf)
        /*0008*/ 	.word	0x00000020


	//----- nvinfo : EIATTR_FRAME_SIZE
	.align		4
.L_1:
        /*000c*/ 	.byte	0x04, 0x11
        /*000e*/ 	.short	(.L_3 - .L_2)
	.align		4
.L_2:
        /*0010*/ 	.word	index@(_Z18sgemm_naive_kerneljjjfPKfS0_fPf)
        /*0014*/ 	.word	0x00000000


	//----- nvinfo : EIATTR_MIN_STACK_SIZE
	.align		4
.L_3:
        /*0018*/ 	.byte	0x04, 0x12
        /*001a*/ 	.short	(.L_5 - .L_4)
	.align		4
.L_4:
        /*001c*/ 	.word	index@(_Z18sgemm_naive_kerneljjjfPKfS0_fPf)
        /*0020*/ 	.word	0x00000000
.L_5:


//--------------------- .nv.compat                --------------------------
	.section	.nv.compat,"",@"SHT_CUDA_COMPAT_INFO"
	.align	4
        /*0000*/ 	.byte	0x02, 0x09, 0x00, 0x00, 0x02, 0x02, 0x01, 0x00, 0x02, 0x05, 0x05, 0x00, 0x03, 0x07, 0x01, 0x01
        /*0010*/ 	.byte	0x02, 0x03, 0x00, 0x00, 0x02, 0x06, 0x01, 0x00, 0x04, 0x0b, 0x08, 0x00, 0x09, 0x00, 0x00, 0x00
        /*0020*/ 	.byte	0x00, 0x00, 0x00, 0x00


//--------------------- .nv.info._Z18sgemm_naive_kerneljjjfPKfS0_fPf --------------------------
	.section	.nv.info._Z18sgemm_naive_kerneljjjfPKfS0_fPf,"",@"SHT_CUDA_INFO"
	.sectionflags	@""
	.align	4


	//----- nvinfo : EIATTR_CUDA_API_VERSION
	.align		4
        /*0000*/ 	.byte	0x04, 0x37
        /*0002*/ 	.short	(.L_7 - .L_6)
.L_6:
        /*0004*/ 	.word	0x00000082


	//----- nvinfo : EIATTR_KPARAM_INFO
	.align		4
.L_7:
        /*0008*/ 	.byte	0x04, 0x17
        /*000a*/ 	.short	(.L_9 - .L_8)
.L_8:
        /*000c*/ 	.word	0x00000000
        /*0010*/ 	.short	0x0007
        /*0012*/ 	.short	0x0028
        /*0014*/ 	.byte	0x00, 0xf5, 0x21, 0x00


	//----- nvinfo : EIATTR_KPARAM_INFO
	.align		4
.L_9:
        /*0018*/ 	.byte	0x04, 0x17
        /*001a*/ 	.short	(.L_11 - .L_10)
.L_10:
        /*001c*/ 	.word	0x00000000
        /*0020*/ 	.short	0x0006
        /*0022*/ 	.short	0x0020
        /*0024*/ 	.byte	0x00, 0xf0, 0x11, 0x00


	//----- nvinfo : EIATTR_KPARAM_INFO
	.align		4
.L_11:
        /*0028*/ 	.byte	0x04, 0x17
        /*002a*/ 	.short	(.L_13 - .L_12)
.L_12:
        /*002c*/ 	.word	0x00000000
        /*0030*/ 	.short	0x0005
        /*0032*/ 	.short	0x0018
        /*0034*/ 	.byte	0x00, 0xf5, 0x21, 0x00


	//----- nvinfo : EIATTR_KPARAM_INFO
	.align		4
.L_13:
        /*0038*/ 	.byte	0x04, 0x17
        /*003a*/ 	.short	(.L_15 - .L_14)
.L_14:
        /*003c*/ 	.word	0x00000000
        /*0040*/ 	.short	0x0004
        /*0042*/ 	.short	0x0010
        /*0044*/ 	.byte	0x00, 0xf5, 0x21, 0x00


	//----- nvinfo : EIATTR_KPARAM_INFO
	.align		4
.L_15:
        /*0048*/ 	.byte	0x04, 0x17
        /*004a*/ 	.short	(.L_17 - .L_16)
.L_16:
        /*004c*/ 	.word	0x00000000
        /*0050*/ 	.short	0x0003
        /*0052*/ 	.short	0x000c
        /*0054*/ 	.byte	0x00, 0xf0, 0x11, 0x00


	//----- nvinfo : EIATTR_KPARAM_INFO
	.align		4
.L_17:
        /*0058*/ 	.byte	0x04, 0x17
        /*005a*/ 	.short	(.L_19 - .L_18)
.L_18:
        /*005c*/ 	.word	0x00000000
        /*0060*/ 	.short	0x0002
        /*0062*/ 	.short	0x0008
        /*0064*/ 	.byte	0x00, 0xf0, 0x11, 0x00


	//----- nvinfo : EIATTR_KPARAM_INFO
	.align		4
.L_19:
        /*0068*/ 	.byte	0x04, 0x17
        /*006a*/ 	.short	(.L_21 - .L_20)
.L_20:
        /*006c*/ 	.word	0x00000000
        /*0070*/ 	.short	0x0001
        /*0072*/ 	.short	0x0004
        /*0074*/ 	.byte	0x00, 0xf0, 0x11, 0x00


	//----- nvinfo : EIATTR_KPARAM_INFO
	.align		4
.L_21:
        /*0078*/ 	.byte	0x04, 0x17
        /*007a*/ 	.short	(.L_23 - .L_22)
.L_22:
        /*007c*/ 	.word	0x00000000
        /*0080*/ 	.short	0x0000
        /*0082*/ 	.short	0x0000
        /*0084*/ 	.byte	0x00, 0xf0, 0x11, 0x00


	//----- nvinfo : EIATTR_SPARSE_MMA_MASK
	.align		4
.L_23:
        /*0088*/ 	.byte	0x03, 0x50
        /*008a*/ 	.short	0x0000


	//----- nvinfo : EIATTR_MAXREG_COUNT
	.align		4
        /*008c*/ 	.byte	0x03, 0x1b
        /*008e*/ 	.short	0x00ff


	//----- nvinfo : EIATTR_MERCURY_ISA_VERSION
	.align		4
        /*0090*/ 	.byte	0x03, 0x5f
        /*0092*/ 	.short	0x0101


	//----- nvinfo : EIATTR_VRC_CTA_INIT_COUNT
	.align		4
        /*0094*/ 	.byte	0x02, 0x4a
	.zero		1
	.zero		1


	//----- nvinfo : EIATTR_EXIT_INSTR_OFFSETS
	.align		4
        /*0098*/ 	.byte	0x04, 0x1c
        /*009a*/ 	.short	(.L_25 - .L_24)


	//   ....[0]....
.L_24:
        /*009c*/ 	.word	0x000000d0


	//   ....[1]....
        /*00a0*/ 	.word	0x00000ad0


	//----- nvinfo : EIATTR_CBANK_PARAM_SIZE
	.align		4
.L_25:
        /*00a4*/ 	.byte	0x03, 0x19
        /*00a6*/ 	.short	0x0030


	//----- nvinfo : EIATTR_PARAM_CBANK
	.align		4
        /*00a8*/ 	.byte	0x04, 0x0a
        /*00aa*/ 	.short	(.L_27 - .L_26)
	.align		4
.L_26:
        /*00ac*/ 	.word	index@(.nv.constant0._Z18sgemm_naive_kerneljjjfPKfS0_fPf)
        /*00b0*/ 	.short	0x0380
        /*00b2*/ 	.short	0x0030


	//----- nvinfo : EIATTR_SW_WAR
	.align		4
.L_27:
        /*00b4*/ 	.byte	0x04, 0x36
        /*00b6*/ 	.short	(.L_29 - .L_28)
.L_28:
        /*00b8*/ 	.word	0x00000008
.L_29:


//--------------------- .nv.callgraph             --------------------------
	.section	.nv.callgraph,"",@"SHT_CUDA_CALLGRAPH"
	.align	4
	.sectionentsize	8
	.align		4
        /*0000*/ 	.word	0x00000000
	.align		4
        /*0004*/ 	.word	0xffffffff
	.align		4
        /*0008*/ 	.word	0x00000000
	.align		4
        /*000c*/ 	.word	0xfffffffe
	.align		4
        /*0010*/ 	.word	0x00000000
	.align		4
        /*0014*/ 	.word	0xfffffffd
	.align		4
        /*0018*/ 	.word	0x00000000
	.align		4
        /*001c*/ 	.word	0xfffffffc


//--------------------- .text._Z18sgemm_naive_kerneljjjfPKfS0_fPf --------------------------
	.section	.text._Z18sgemm_naive_kerneljjjfPKfS0_fPf,"ax",@progbits
	.align	128
        .global         _Z18sgemm_naive_kerneljjjfPKfS0_fPf
        .type           _Z18sgemm_naive_kerneljjjfPKfS0_fPf,@function
        .size           _Z18sgemm_naive_kerneljjjfPKfS0_fPf,(.L_x_5 - _Z18sgemm_naive_kerneljjjfPKfS0_fPf)
        .other          _Z18sgemm_naive_kerneljjjfPKfS0_fPf,@"STO_CUDA_ENTRY STV_DEFAULT"
_Z18sgemm_naive_kerneljjjfPKfS0_fPf:
.text._Z18sgemm_naive_kerneljjjfPKfS0_fPf:
[----:B------:R-:W-:Y:S01]  /*0000*/  LDC R1, c[0x0][0x37c] ;  /* 0x0000df00ff017b82 */ /* 0x000fe20000000800 */
[----:B------:R-:W0:Y:S07]  /*0010*/  S2R R8, SR_TID.Y ;  /* 0x0000000000087919 */ /* 0x000e2e0000002200 */
[----:B------:R-:W1:Y:S01]  /*0020*/  S2UR UR4, SR_CTAID.Y ;  /* 0x00000000000479c3 */ /* 0x000e620000002600 */
[----:B------:R-:W2:Y:S07]  /*0030*/  S2R R2, SR_TID.X ;  /* 0x0000000000027919 */ /* 0x000eae0000002100 */
[----:B------:R-:W2:Y:S01]  /*0040*/  LDC R3, c[0x0][0x360] ;  /* 0x0000d800ff037b82 */ /* 0x000ea20000000800 */
[----:B------:R-:W1:Y:S07]  /*0050*/  LDCU UR5, c[0x0][0x364] ;  /* 0x00006c80ff0577ac */ /* 0x000e6e0008000800 */
[----:B------:R-:W2:Y:S08]  /*0060*/  S2UR UR6, SR_CTAID.X ;  /* 0x00000000000679c3 */ /* 0x000eb00000002500 */
[----:B------:R-:W3:Y:S01]  /*0070*/  LDC.64 R4, c[0x0][0x380] ;  /* 0x0000e000ff047b82 */ /* 0x000ee20000000a00 */
[----:B-1----:R-:W-:-:S06]  /*0080*/  UIMAD UR4, UR4, UR5, URZ ;  /* 0x00000005040472a4 */ /* 0x002fcc000f8e02ff */
[----:B0-----:R-:W-:Y:S01]  /*0090*/  IADD3 R0, PT, PT, R8, UR4, RZ ;  /* 0x0000000408007c10 */ /* 0x001fe2000fffe0ff */
[----:B--2---:R-:W-:-:S03]  /*00a0*/  IMAD R3, R3, UR6, R2 ;  /* 0x0000000603037c24 */ /* 0x004fc6000f8e0202 */
[----:B---3--:R-:W-:-:S04]  /*00b0*/  ISETP.GE.U32.AND P0, PT, R0, R5, PT ;  /* 0x000000050000720c */ /* 0x008fc80003f06070 */
[----:B------:R-:W-:-:S13]  /*00c0*/  ISETP.GE.U32.OR P0, PT, R3, R4, P0 ;  /* 0x000000040300720c */ /* 0x000fda0000706470 */
[----:B------:R-:W-:Y:S05]  /*00d0*/  @P0 EXIT ;  /* 0x000000000000094d */ /* 0x000fea0003800000 */
[----:B------:R-:W0:Y:S01]  /*00e0*/  LDC R2, c[0x0][0x388] ;  /* 0x0000e200ff027b82 */ /* 0x000e220000000800 */
[----:B------:R-:W1:Y:S01]  /*00f0*/  LDCU.64 UR6, c[0x0][0x358] ;  /* 0x00006b00ff0677ac */ /* 0x000e620008000a00 */
[----:B------:R-:W-:Y:S01]  /*0100*/  HFMA2 R25, -RZ, RZ, 0, 0 ;  /* 0x00000000ff197431 */ /* 0x000fe200000001ff */
[----:B0-----:R-:W-:-:S13]  /*0110*/  ISETP.NE.AND P0, PT, R2, RZ, PT ;  /* 0x000000ff0200720c */ /* 0x001fda0003f05270 */
[----:B-1----:R-:W-:Y:S05]  /*0120*/  @!P0 BRA `(.L_x_0) ;  /* 0x0000000800448947 */ /* 0x002fea0003800000 */
[C---:B------:R-:W-:Y:S02]  /*0130*/  ISETP.GE.U32.AND P1, PT, R2.reuse, 0x8, PT ;  /* 0x000000080200780c */ /* 0x040fe40003f26070 */
[----:B------:R-:W-:Y:S02]  /*0140*/  LOP3.LUT R6, R2, 0x7, RZ, 0xc0, !PT ;  /* 0x0000000702067812 */ /* 0x000fe400078ec0ff */
[----:B------:R-:W-:Y:S02]  /*0150*/  MOV R25, RZ ;  /* 0x000000ff00197202 */ /* 0x000fe40000000f00 */
[----:B------:R-:W-:Y:S02]  /*0160*/  ISETP.NE.AND P0, PT, R6, RZ, PT ;  /* 0x000000ff0600720c */ /* 0x000fe40003f05270 */
[----:B------:R-:W-:-:S05]  /*0170*/  MOV R7, RZ ;  /* 0x000000ff00077202 */ /* 0x000fca0000000f00 */
[----:B------:R-:W-:Y:S06]  /*0180*/  @!P1 BRA `(.L_x_1) ;  /* 0x0000000400249947 */ /* 0x000fec0003800000 */
[----:B------:R-:W-:Y:S01]  /*0190*/  LOP3.LUT R7, R2, 0xfffffff8, RZ, 0xc0, !PT ;  /* 0xfffffff802077812 */ /* 0x000fe200078ec0ff */
[C---:B------:R-:W-:Y:S01]  /*01a0*/  IMAD R10, R5.reuse, 0x3, R0 ;  /* 0x00000003050a7824 */ /* 0x040fe200078e0200 */
[C---:B------:R-:W-:Y:S01]  /*01b0*/  IADD3 R4, PT, PT, R5.reuse, UR4, R8 ;  /* 0x0000000405047c10 */ /* 0x040fe2000fffe008 */
[C-C-:B------:R-:W-:Y:S01]  /*01c0*/  IMAD R14, R5.reuse, 0x5, R0.reuse ;  /* 0x00000005050e7824 */ /* 0x140fe200078e0200 */
[CC--:B------:R-:W-:Y:S01]  /*01d0*/  LEA R8, R5.reuse, R0.reuse, 0x1 ;  /* 0x0000000005087211 */ /* 0x0c0fe200078e08ff */
[C-C-:B------:R-:W-:Y:S01]  /*01e0*/  IMAD R9, R5.reuse, 0x6, R0.reuse ;  /* 0x0000000605097824 */ /* 0x140fe200078e0200 */
[C---:B------:R-:W-:Y:S01]  /*01f0*/  LEA R12, R5.reuse, R0, 0x2 ;  /* 0x00000000050c7211 */ /* 0x040fe200078e10ff */
[----:B------:R-:W-:Y:S01]  /*0200*/  IMAD R11, R5, 0x7, R0 ;  /* 0x00000007050b7824 */ /* 0x000fe200078e0200 */
[----:B------:R-:W-:Y:S01]  /*0210*/  MOV R25, RZ ;  /* 0x000000ff00197202 */ /* 0x000fe20000000f00 */
[----:B------:R-:W-:Y:S01]  /*0220*/  IMAD R15, R3, R2, 0x3 ;  /* 0x00000003030f7424 */ /* 0x000fe200078e0202 */
[----:B------:R-:W-:-:S02]  /*0230*/  MOV R13, R0 ;  /* 0x00000000000d7202 */ /* 0x000fc40000000f00 */
[----:B------:R-:W-:-:S07]  /*0240*/  IADD3 R24, PT, PT, -R7, RZ, RZ ;  /* 0x000000ff07187210 */ /* 0x000fce0007ffe1ff */
.L_x_2:
[----:B------:R-:W0:Y:S01]  /*0250*/  LDC.64 R20, c[0x0][0x390] ;  /* 0x0000e400ff147b82 */ /* 0x000e220000000a00 */
[----:B------:R-:W-:-:S07]  /*0260*/  IADD3 R23, PT, PT, R15, -0x3, RZ ;  /* 0xfffffffd0f177810 */ /* 0x000fce0007ffe0ff */
[----:B------:R-:W1:Y:S01]  /*0270*/  LDC.64 R16, c[0x0][0x398] ;  /* 0x0000e600ff107b82 */ /* 0x000e620000000a00 */
[----:B0-----:R-:W-:-:S06]  /*0280*/  IMAD.WIDE.U32 R22, R23, 0x4, R20 ;  /* 0x0000000417167825 */ /* 0x001fcc00078e0014 */
[----:B------:R-:W2:Y:S01]  /*0290*/  LDG.E R22, desc[UR6][R22.64] ;  /* 0x0000000616167981 */ /* 0x000ea2000c1e1900 */
[----:B-1----:R-:W-:-:S06]  /*02a0*/  IMAD.WIDE.U32 R18, R13, 0x4, R16 ;  /* 0x000000040d127825 */ /* 0x002fcc00078e0010 */
[----:B------:R-:W2:Y:S01]  /*02b0*/  LDG.E R18, desc[UR6][R18.64] ;  /* 0x0000000612127981 */ /* 0x000ea2000c1e1900 */
[----:B------:R-:W-:Y:S01]  /*02c0*/  IADD3 R27, PT, PT, R15, -0x2, RZ ;  /* 0xfffffffe0f1b7810 */ /* 0x000fe20007ffe0ff */
[----:B------:R-:W-:-:S06]  /*02d0*/  IMAD.WIDE.U32 R28, R4, 0x4, R16 ;  /* 0x00000004041c7825 */ /* 0x000fcc00078e0010 */
[----:B------:R-:W3:Y:S01]  /*02e0*/  LDG.E R28, desc[UR6][R28.64] ;  /* 0x000000061c1c7981 */ /* 0x000ee2000c1e1900 */
[----:B--2---:R-:W-:Y:S01]  /*02f0*/  FFMA R25, R22, R18, R25 ;  /* 0x0000001216197223 */ /* 0x004fe20000000019 */
[----:B------:R-:W-:Y:S01]  /*0300*/  IMAD.WIDE.U32 R22, R27, 0x4, R20 ;  /* 0x000000041b167825 */ /* 0x000fe200078e0014 */
[----:B------:R-:W-:-:S05]  /*0310*/  IADD3 R27, PT, PT, R15, -0x1, RZ ;  /* 0xffffffff0f1b7810 */ /* 0x000fca0007ffe0ff */
[----:B------:R-:W-:Y:S01]  /*0320*/  IMAD.WIDE.U32 R26, R27, 0x4, R20 ;  /* 0x000000041b1a7825 */ /* 0x000fe200078e0014 */
[----:B------:R-:W3:Y:S04]  /*0330*/  LDG.E R22, desc[UR6][R22.64] ;  /* 0x0000000616167981 */ /* 0x000ee8000c1e1900 */
[----:B------:R0:W2:Y:S02]  /*0340*/  LDG.E R18, desc[UR6][R26.64] ;  /* 0x000000061a127981 */ /* 0x0000a4000c1e1900 */
[----:B0-----:R-:W-:-:S05]  /*0350*/  IMAD.WIDE.U32 R26, R8, 0x4, R16 ;  /* 0x00000004081a7825 */ /* 0x001fca00078e0010 */
[----:B------:R-:W2:Y:S01]  /*0360*/  LDG.E R19, desc[UR6][R26.64] ;  /* 0x000000061a137981 */ /* 0x000ea2000c1e1900 */
[----:B------:R-:W-:Y:S01]  /*0370*/  IADD3 R23, PT, PT, R15, 0x1, RZ ;  /* 0x000000010f177810 */ /* 0x000fe20007ffe0ff */
[----:B---3--:R-:W-:-:S04]  /*0380*/  FFMA R25, R22, R28, R25 ;  /* 0x0000001c16197223 */ /* 0x008fc80000000019 */
[----:B--2---:R-:W-:Y:S01]  /*0390*/  FFMA R25, R18, R19, R25 ;  /* 0x0000001312197223 */ /* 0x004fe20000000019 */
[----:B------:R-:W-:-:S05]  /*03a0*/  IMAD.WIDE.U32 R18, R15, 0x4, R20 ;  /* 0x000000040f127825 */ /* 0x000fca00078e0014 */
[----:B------:R0:W2:Y:S02]  /*03b0*/  LDG.E R28, desc[UR6][R18.64] ;  /* 0x00000006121c7981 */ /* 0x0000a4000c1e1900 */
[----:B0-----:R-:W-:-:S04]  /*03c0*/  IMAD.WIDE.U32 R18, R23, 0x4, R20 ;  /* 0x0000000417127825 */ /* 0x001fc800078e0014 */
[--C-:B------:R-:W-:Y:S02]  /*03d0*/  IMAD.WIDE.U32 R22, R10, 0x4, R16.reuse ;  /* 0x000000040a167825 */ /* 0x100fe400078e0010 */
[----:B------:R-:W3:Y:S04]  /*03e0*/  LDG.E R18, desc[UR6][R18.64] ;  /* 0x0000000612127981 */ /* 0x000ee8000c1e1900 */
[----:B------:R0:W2:Y:S02]  /*03f0*/  LDG.E R29, desc[UR6][R22.64] ;  /* 0x00000006161d7981 */ /* 0x0000a4000c1e1900 */
[----:B0-----:R-:W-:-:S05]  /*0400*/  IMAD.WIDE.U32 R22, R12, 0x4, R16 ;  /* 0x000000040c167825 */ /* 0x001fca00078e0010 */
[----:B------:R0:W3:Y:S01]  /*0410*/  LDG.E R26, desc[UR6][R22.64] ;  /* 0x00000006161a7981 */ /* 0x0000e2000c1e1900 */
[C---:B------:R-:W-:Y:S02]  /*0420*/  IADD3 R27, PT, PT, R15.reuse, 0x3, RZ ;  /* 0x000000030f1b7810 */ /* 0x040fe40007ffe0ff */
[C---:B0-----:R-:W-:Y:S01]  /*0430*/  IADD3 R23, PT, PT, R15.reuse, 0x4, RZ ;  /* 0x000000040f177810 */ /* 0x041fe20007ffe0ff */
[----:B--2---:R-:W-:Y:S01]  /*0440*/  FFMA R25, R28, R29, R25 ;  /* 0x0000001d1c197223 */ /* 0x004fe20000000019 */
[----:B------:R-:W-:-:S05]  /*0450*/  IADD3 R29, PT, PT, R15, 0x2, RZ ;  /* 0x000000020f1d7810 */ /* 0x000fca0007ffe0ff */
[----:B------:R-:W-:-:S06]  /*0460*/  IMAD.WIDE.U32 R28, R29, 0x4, R20 ;  /* 0x000000041d1c7825 */ /* 0x000fcc00078e0014 */
[----:B------:R-:W2:Y:S01]  /*0470*/  LDG.E R28, desc[UR6][R28.64] ;  /* 0x000000061c1c7981 */ /* 0x000ea2000c1e1900 */
[----:B---3--:R-:W-:Y:S01]  /*0480*/  FFMA R25, R18, R26, R25 ;  /* 0x0000001a12197223 */ /* 0x008fe20000000019 */
[----:B------:R-:W-:-:S04]  /*0490*/  IMAD.WIDE.U32 R18, R14, 0x4, R16 ;  /* 0x000000040e127825 */ /* 0x000fc800078e0010 */
[--C-:B------:R-:W-:Y:S02]  /*04a0*/  IMAD.WIDE.U32 R26, R27, 0x4, R20.reuse ;  /* 0x000000041b1a7825 */ /* 0x100fe400078e0014 */
[----:B------:R-:W2:Y:S02]  /*04b0*/  LDG.E R18, desc[UR6][R18.64] ;  /* 0x0000000612127981 */ /* 0x000ea4000c1e1900 */
[----:B------:R-:W-:Y:S02]  /*04c0*/  IMAD.WIDE.U32 R20, R23, 0x4, R20 ;  /* 0x0000000417147825 */ /* 0x000fe400078e0014 */
[----:B------:R-:W3:Y:S02]  /*04d0*/  LDG.E R26, desc[UR6][R26.64] ;  /* 0x000000061a1a7981 */ /* 0x000ee4000c1e1900 */
[--C-:B------:R-:W-:Y:S02]  /*04e0*/  IMAD.WIDE.U32 R22, R9, 0x4, R16.reuse ;  /* 0x0000000409167825 */ /* 0x100fe400078e0010 */
[----:B------:R-:W4:Y:S02]  /*04f0*/  LDG.E R20, desc[UR6][R20.64] ;  /* 0x0000000614147981 */ /* 0x000f24000c1e1900 */
[----:B------:R-:W-:-:S02]  /*0500*/  IMAD.WIDE.U32 R16, R11, 0x4, R16 ;  /* 0x000000040b107825 */ /* 0x000fc400078e0010 */
[----:B------:R-:W3:Y:S04]  /*0510*/  LDG.E R23, desc[UR6][R22.64] ;  /* 0x0000000616177981 */ /* 0x000ee8000c1e1900 */
[----:B------:R-:W4:Y:S01]  /*0520*/  LDG.E R16, desc[UR6][R16.64] ;  /* 0x0000000610107981 */ /* 0x000f22000c1e1900 */
[----:B------:R-:W-:-:S04]  /*0530*/  IADD3 R24, PT, PT, R24, 0x8, RZ ;  /* 0x0000000818187810 */ /* 0x000fc80007ffe0ff */
[----:B------:R-:W-:Y:S02]  /*0540*/  ISETP.NE.AND P1, PT, R24, RZ, PT ;  /* 0x000000ff1800720c */ /* 0x000fe40003f25270 */
[----:B------:R-:W-:Y:S02]  /*0550*/  IADD3 R15, PT, PT, R15, 0x8, RZ ;  /* 0x000000080f0f7810 */ /* 0x000fe40007ffe0ff */
[C---:B------:R-:W-:Y:S02]  /*0560*/  LEA R4, R5.reuse, R4, 0x3 ;  /* 0x0000000405047211 */ /* 0x040fe400078e18ff */
[C---:B------:R-:W-:Y:S02]  /*0570*/  LEA R8, R5.reuse, R8, 0x3 ;  /* 0x0000000805087211 */ /* 0x040fe400078e18ff */
[C---:B------:R-:W-:Y:S02]  /*0580*/  LEA R10, R5.reuse, R10, 0x3 ;  /* 0x0000000a050a7211 */ /* 0x040fe400078e18ff */
[----:B------:R-:W-:-:S02]  /*0590*/  LEA R12, R5, R12, 0x3 ;  /* 0x0000000c050c7211 */ /* 0x000fc400078e18ff */
[C---:B------:R-:W-:Y:S02]  /*05a0*/  LEA R14, R5.reuse, R14, 0x3 ;  /* 0x0000000e050e7211 */ /* 0x040fe400078e18ff */
[C---:B------:R-:W-:Y:S02]  /*05b0*/  LEA R9, R5.reuse, R9, 0x3 ;  /* 0x0000000905097211 */ /* 0x040fe400078e18ff */
[C---:B------:R-:W-:Y:S02]  /*05c0*/  LEA R11, R5.reuse, R11, 0x3 ;  /* 0x0000000b050b7211 */ /* 0x040fe400078e18ff */
[----:B------:R-:W-:Y:S01]  /*05d0*/  LEA R13, R5, R13, 0x3 ;  /* 0x0000000d050d7211 */ /* 0x000fe200078e18ff */
[----:B--2---:R-:W-:-:S04]  /*05e0*/  FFMA R25, R28, R18, R25 ;  /* 0x000000121c197223 */ /* 0x004fc80000000019 */
[----:B---3--:R-:W-:-:S04]  /*05f0*/  FFMA R25, R26, R23, R25 ;  /* 0x000000171a197223 */ /* 0x008fc80000000019 */
[----:B----4-:R-:W-:Y:S01]  /*0600*/  FFMA R25, R20, R16, R25 ;  /* 0x0000001014197223 */ /* 0x010fe20000000019 */
[----:B------:R-:W-:Y:S06]  /*0610*/  @P1 BRA `(.L_x_2) ;  /* 0xfffffffc000c1947 */ /* 0x000fec000383ffff */
.L_x_1:
[----:B------:R-:W-:Y:S05]  /*0620*/  @!P0 BRA `(.L_x_0) ;  /* 0x0000000400048947 */ /* 0x000fea0003800000 */
[----:B------:R-:W-:Y:S02]  /*0630*/  ISETP.GE.U32.AND P0, PT, R6, 0x4, PT ;  /* 0x000000040600780c */ /* 0x000fe40003f06070 */
[----:B------:R-:W-:-:S04]  /*0640*/  LOP3.LUT R24, R2, 0x3, RZ, 0xc0, !PT ;  /* 0x0000000302187812 */ /* 0x000fc800078ec0ff */
[----:B------:R-:W-:-:S07]  /*0650*/  ISETP.NE.AND P1, PT, R24, RZ, PT ;  /* 0x000000ff1800720c */ /* 0x000fce0003f25270 */
[----:B------:R-:W-:Y:S06]  /*0660*/  @!P0 BRA `(.L_x_3) ;  /* 0x00000000007c8947 */ /* 0x000fec0003800000 */
[----:B------:R-:W0:Y:S01]  /*0670*/  LDC.64 R8, c[0x0][0x398] ;  /* 0x0000e600ff087b82 */ /* 0x000e220000000a00 */
[----:B------:R-:W-:Y:S02]  /*0680*/  IMAD R13, R3, R2, R7 ;  /* 0x00000002030d7224 */ /* 0x000fe400078e0207 */
[----:B------:R-:W-:-:S03]  /*0690*/  IMAD R6, R7, R5, R0 ;  /* 0x0000000507067224 */ /* 0x000fc600078e0200 */
[C---:B------:R-:W-:Y:S02]  /*06a0*/  IADD3 R21, PT, PT, R13.reuse, 0x1, RZ ;  /* 0x000000010d157810 */ /* 0x040fe40007ffe0ff */
[----:B------:R-:W1:Y:S01]  /*06b0*/  LDC.64 R10, c[0x0][0x390] ;  /* 0x0000e400ff0a7b82 */ /* 0x000e620000000a00 */
[C---:B------:R-:W-:Y:S02]  /*06c0*/  IADD3 R15, PT, PT, R13.reuse, 0x2, RZ ;  /* 0x000000020d0f7810 */ /* 0x040fe40007ffe0ff */
[----:B------:R-:W-:Y:S01]  /*06d0*/  IADD3 R27, PT, PT, R13, 0x3, RZ ;  /* 0x000000030d1b7810 */ /* 0x000fe20007ffe0ff */
[C---:B0-----:R-:W-:Y:S01]  /*06e0*/  IMAD.WIDE.U32 R18, R6.reuse, 0x4, R8 ;  /* 0x0000000406127825 */ /* 0x041fe200078e0008 */
[----:B------:R-:W-:-:S04]  /*06f0*/  IADD3 R6, PT, PT, R6, R5, RZ ;  /* 0x0000000506067210 */ /* 0x000fc80007ffe0ff */
[CC--:B------:R-:W-:Y:S01]  /*0700*/  IADD3 R14, PT, PT, R6.reuse, R5.reuse, RZ ;  /* 0x00000005060e7210 */ /* 0x0c0fe20007ffe0ff */
[--C-:B-1----:R-:W-:Y:S01]  /*0710*/  IMAD.WIDE.U32 R22, R13, 0x4, R10.reuse ;  /* 0x000000040d167825 */ /* 0x102fe200078e000a */
[----:B------:R-:W2:Y:S03]  /*0720*/  LDG.E R18, desc[UR6][R18.64] ;  /* 0x0000000612127981 */ /* 0x000ea6000c1e1900 */
[----:B------:R-:W-:Y:S01]  /*0730*/  IMAD.WIDE.U32 R20, R21, 0x4, R10 ;  /* 0x0000000415147825 */ /* 0x000fe200078e000a */
[----:B------:R-:W2:Y:S03]  /*0740*/  LDG.E R4, desc[UR6][R22.64] ;  /* 0x0000000616047981 */ /* 0x000ea6000c1e1900 */
[----:B------:R-:W-:Y:S01]  /*0750*/  IMAD.WIDE.U32 R16, R6, 0x4, R8 ;  /* 0x0000000406107825 */ /* 0x000fe200078e0008 */
[----:B------:R-:W-:Y:S01]  /*0760*/  IADD3 R29, PT, PT, R14, R5, RZ ;  /* 0x000000050e1d7210 */ /* 0x000fe20007ffe0ff */
[----:B------:R-:W3:Y:S02]  /*0770*/  LDG.E R20, desc[UR6][R20.64] ;  /* 0x0000000614147981 */ /* 0x000ee4000c1e1900 */
[----:B------:R-:W-:-:S02]  /*0780*/  IMAD.WIDE.U32 R12, R15, 0x4, R10 ;  /* 0x000000040f0c7825 */ /* 0x000fc400078e000a */
[----:B------:R-:W3:Y:S02]  /*0790*/  LDG.E R17, desc[UR6][R16.64] ;  /* 0x0000000610117981 */ /* 0x000ee4000c1e1900 */
[----:B------:R-:W-:Y:S02]  /*07a0*/  IMAD.WIDE.U32 R14, R14, 0x4, R8 ;  /* 0x000000040e0e7825 */ /* 0x000fe400078e0008 */
[----:B------:R-:W4:Y:S02]  /*07b0*/  LDG.E R13, desc[UR6][R12.64] ;  /* 0x000000060c0d7981 */ /* 0x000f24000c1e1900 */
[----:B------:R-:W-:Y:S02]  /*07c0*/  IMAD.WIDE.U32 R10, R27, 0x4, R10 ;  /* 0x000000041b0a7825 */ /* 0x000fe400078e000a */
[----:B------:R-:W4:Y:S02]  /*07d0*/  LDG.E R14, desc[UR6][R14.64] ;  /* 0x000000060e0e7981 */ /* 0x000f24000c1e1900 */
[----:B------:R-:W-:-:S02]  /*07e0*/  IMAD.WIDE.U32 R8, R29, 0x4, R8 ;  /* 0x000000041d087825 */ /* 0x000fc400078e0008 */
[----:B------:R-:W5:Y:S04]  /*07f0*/  LDG.E R11, desc[UR6][R10.64] ;  /* 0x000000060a0b7981 */ /* 0x000f68000c1e1900 */
[----:B------:R-:W5:Y:S01]  /*0800*/  LDG.E R8, desc[UR6][R8.64] ;  /* 0x0000000608087981 */ /* 0x000f62000c1e1900 */
[----:B------:R-:W-:Y:S01]  /*0810*/  IADD3 R7, PT, PT, R7, 0x4, RZ ;  /* 0x0000000407077810 */ /* 0x000fe20007ffe0ff */
[----:B--2---:R-:W-:-:S04]  /*0820*/  FFMA R25, R4, R18, R25 ;  /* 0x0000001204197223 */ /* 0x004fc80000000019 */
[----:B---3--:R-:W-:-:S04]  /*0830*/  FFMA R20, R20, R17, R25 ;  /* 0x0000001114147223 */ /* 0x008fc80000000019 */
[----:B----4-:R-:W-:-:S04]  /*0840*/  FFMA R20, R13, R14, R20 ;  /* 0x0000000e0d147223 */ /* 0x010fc80000000014 */
[----:B-----5:R-:W-:-:S07]  /*0850*/  FFMA R25, R11, R8, R20 ;  /* 0x000000080b197223 */ /* 0x020fce0000000014 */
.L_x_3:
[----:B------:R-:W-:Y:S05]  /*0860*/  @!P1 BRA `(.L_x_0) ;  /* 0x0000000000749947 */ /* 0x000fea0003800000 */
[----:B------:R-:W0:Y:S01]  /*0870*/  LDC.64 R16, c[0x0][0x390] ;  /* 0x0000e400ff107b82 */ /* 0x000e220000000a00 */
[----:B------:R-:W-:Y:S02]  /*0880*/  ISETP.NE.AND P0, PT, R24, 0x1, PT ;  /* 0x000000011800780c */ /* 0x000fe40003f05270 */
[----:B------:R-:W-:-:S04]  /*0890*/  LOP3.LUT R4, R2, 0x1, RZ, 0xc0, !PT ;  /* 0x0000000102047812 */ /* 0x000fc800078ec0ff */
[----:B------:R-:W-:Y:S01]  /*08a0*/  ISETP.NE.U32.AND P1, PT, R4, 0x1, PT ;  /* 0x000000010400780c */ /* 0x000fe20003f25070 */
[----:B------:R-:W1:Y:S06]  /*08b0*/  LDC.64 R8, c[0x0][0x398] ;  /* 0x0000e600ff087b82 */ /* 0x000e6c0000000a00 */
[----:B------:R-:W-:Y:S02]  /*08c0*/  @P0 IMAD R15, R3, R2, R7 ;  /* 0x00000002030f0224 */ /* 0x000fe400078e0207 */
[----:B------:R-:W2:Y:S01]  /*08d0*/  LDC.64 R10, c[0x0][0x390] ;  /* 0x0000e400ff0a7b82 */ /* 0x000ea20000000a00 */
[C---:B------:R-:W-:Y:S01]  /*08e0*/  @P0 IMAD R14, R7.reuse, R5, R0 ;  /* 0x00000005070e0224 */ /* 0x040fe200078e0200 */
[----:B------:R-:W-:-:S02]  /*08f0*/  @P0 IADD3 R7, PT, PT, R7, 0x2, RZ ;  /* 0x0000000207070810 */ /* 0x000fc40007ffe0ff */
[C---:B------:R-:W-:Y:S02]  /*0900*/  @P0 IADD3 R21, PT, PT, R15.reuse, 0x1, RZ ;  /* 0x000000010f150810 */ /* 0x040fe40007ffe0ff */
[----:B------:R-:W-:Y:S02]  /*0910*/  @P0 IADD3 R23, PT, PT, R14, R5, RZ ;  /* 0x000000050e170210 */ /* 0x000fe40007ffe0ff */
[----:B------:R-:W3:Y:S01]  /*0920*/  LDC.64 R12, c[0x0][0x398] ;  /* 0x0000e600ff0c7b82 */ /* 0x000ee20000000a00 */
[----:B0-----:R-:W-:-:S04]  /*0930*/  @P0 IMAD.WIDE.U32 R18, R15, 0x4, R16 ;  /* 0x000000040f120825 */ /* 0x001fc800078e0010 */
[----:B------:R-:W-:Y:S01]  /*0940*/  @P0 IMAD.WIDE.U32 R16, R21, 0x4, R16 ;  /* 0x0000000415100825 */ /* 0x000fe200078e0010 */
[----:B------:R-:W4:Y:S03]  /*0950*/  @P0 LDG.E R4, desc[UR6][R18.64] ;  /* 0x0000000612040981 */ /* 0x000f26000c1e1900 */
[----:B-1----:R-:W-:Y:S02]  /*0960*/  @P0 IMAD.WIDE.U32 R14, R14, 0x4, R8 ;  /* 0x000000040e0e0825 */ /* 0x002fe400078e0008 */
[----:B------:R-:W5:Y:S02]  /*0970*/  @P0 LDG.E R17, desc[UR6][R16.64] ;  /* 0x0000000610110981 */ /* 0x000f64000c1e1900 */
[----:B------:R-:W-:Y:S02]  /*0980*/  @!P1 IMAD R21, R3, R2, R7 ;  /* 0x0000000203159224 */ /* 0x000fe400078e0207 */
[----:B------:R-:W-:Y:S01]  /*0990*/  @P0 IMAD.WIDE.U32 R8, R23, 0x4, R8 ;  /* 0x0000000417080825 */ /* 0x000fe200078e0008 */
[----:B------:R-:W4:Y:S03]  /*09a0*/  @P0 LDG.E R14, desc[UR6][R14.64] ;  /* 0x000000060e0e0981 */ /* 0x000f26000c1e1900 */
[----:B------:R-:W-:-:S02]  /*09b0*/  @!P1 IMAD R7, R7, R5, R0 ;  /* 0x0000000507079224 */ /* 0x000fc400078e0200 */
[----:B--2---:R-:W-:Y:S01]  /*09c0*/  @!P1 IMAD.WIDE.U32 R10, R21, 0x4, R10 ;  /* 0x00000004150a9825 */ /* 0x004fe200078e000a */
[----:B------:R-:W5:Y:S03]  /*09d0*/  @P0 LDG.E R8, desc[UR6][R8.64] ;  /* 0x0000000608080981 */ /* 0x000f66000c1e1900 */
[----:B---3--:R-:W-:Y:S02]  /*09e0*/  @!P1 IMAD.WIDE.U32 R12, R7, 0x4, R12 ;  /* 0x00000004070c9825 */ /* 0x008fe400078e000c */
[----:B------:R-:W2:Y:S04]  /*09f0*/  @!P1 LDG.E R10, desc[UR6][R10.64] ;  /* 0x000000060a0a9981 */ /* 0x000ea8000c1e1900 */
[----:B------:R-:W2:Y:S01]  /*0a00*/  @!P1 LDG.E R12, desc[UR6][R12.64] ;  /* 0x000000060c0c9981 */ /* 0x000ea2000c1e1900 */
[----:B----4-:R-:W-:-:S04]  /*0a10*/  @P0 FFMA R4, R4, R14, R25 ;  /* 0x0000000e04040223 */ /* 0x010fc80000000019 */
[----:B-----5:R-:W-:-:S04]  /*0a20*/  @P0 FFMA R25, R17, R8, R4 ;  /* 0x0000000811190223 */ /* 0x020fc80000000004 */
[----:B--2---:R-:W-:-:S07]  /*0a30*/  @!P1 FFMA R25, R10, R12, R25 ;  /* 0x0000000c0a199223 */ /* 0x004fce0000000019 */
.L_x_0:
[----:B------:R-:W0:Y:S01]  /*0a40*/  LDC.64 R6, c[0x0][0x3a8] ;  /* 0x0000ea00ff067b82 */ /* 0x000e220000000a00 */
[----:B------:R-:W-:Y:S01]  /*0a50*/  IMAD R3, R3, R5, R0 ;  /* 0x0000000503037224 */ /* 0x000fe200078e0200 */
[----:B------:R-:W1:Y:S01]  /*0a60*/  LDCU UR5, c[0x0][0x3a0] ;  /* 0x00007400ff0577ac */ /* 0x000e620008000800 */
[----:B------:R-:W2:Y:S02]  /*0a70*/  LDCU UR8, c[0x0][0x38c] ;  /* 0x00007180ff0877ac */ /* 0x000ea40008000800 */
[----:B0-----:R-:W-:-:S05]  /*0a80*/  IMAD.WIDE.U32 R2, R3, 0x4, R6 ;  /* 0x0000000403027825 */ /* 0x001fca00078e0006 */
[----:B------:R-:W1:Y:S02]  /*0a90*/  LDG.E R0, desc[UR6][R2.64] ;  /* 0x0000000602007981 */ /* 0x000e64000c1e1900 */
[----:B-1----:R-:W-:-:S04]  /*0aa0*/  FMUL R0, R0, UR5 ;  /* 0x0000000500007c20 */ /* 0x002fc80008400000 */
[----:B--2---:R-:W-:-:S05]  /*0ab0*/  FFMA R25, R25, UR8, R0 ;  /* 0x0000000819197c23 */ /* 0x004fca0008000000 */
[----:B------:R-:W-:Y:S01]  /*0ac0*/  STG.E desc[UR6][R2.64], R25 ;  /* 0x0000001902007986 */ /* 0x000fe2000c101906 */
[----:B------:R-:W-:Y:S05]  /*0ad0*/  EXIT ;  /* 0x000000000000794d */ /* 0x000fea0003800000 */
.L_x_4:
[----:B------:R-:W-:-:S00]  /*0ae0*/  BRA `(.L_x_4) ;  /* 0xfffffffc00fc7947 */ /* 0x000fc0000383ffff */
[----:B------:R-:W-:-:S00]  /*0af0*/  NOP ;  /* 0x0000000000007918 */ /* 0x000fc00000000000 */
        /* <DEDUP_REMOVED lines=8> */
.L_x_5:


//--------------------- .nv.shared.reserved.0     --------------------------
	.section	.nv.shared.reserved.0,"aw",@nobits
	.weak		__nv_reservedSMEM_offset_0_alias
	.size		__nv_reservedSMEM_offset_0_alias, 0, 64
	.other		__nv_reservedSMEM_offset_0_alias,@"STO_CUDA_RESERVED_SHARED STV_DEFAULT"
__nv_reservedSMEM_offset_0_alias:
	.zero		0
	.zero		64


//--------------------- .nv.constant0._Z18sgemm_naive_kerneljjjfPKfS0_fPf --------------------------
	.section	.nv.constant0._Z18sgemm_naive_kerneljjjfPKfS0_fPf,"a",@progbits
	.sectionflags	@""
	.align	4
.nv.constant0._Z18sgemm_naive_kerneljjjfPKfS0_fPf:
	.zero		944


//--------------------- SYMBOLS --------------------------

	.type		.nv.reservedSmem.offset0,@object
	.size		.nv.reservedSmem.offset0,0x4
